//
// Generated by NVIDIA NVVM Compiler
//
// Compiler Build ID: CL-36424714
// Cuda compilation tools, release 13.0, V13.0.88
// Based on NVVM 20.0.0
//

.version 9.0
.target sm_100
.address_size 64

	// .globl	_Z27convolution_1D_basic_kernelPfS_S_ii

.visible .entry _Z27convolution_1D_basic_kernelPfS_S_ii(
	.param .u64 .ptr .align 1 _Z27convolution_1D_basic_kernelPfS_S_ii_param_0,
	.param .u64 .ptr .align 1 _Z27convolution_1D_basic_kernelPfS_S_ii_param_1,
	.param .u64 .ptr .align 1 _Z27convolution_1D_basic_kernelPfS_S_ii_param_2,
	.param .u32 _Z27convolution_1D_basic_kernelPfS_S_ii_param_3,
	.param .u32 _Z27convolution_1D_basic_kernelPfS_S_ii_param_4
)
{
	.reg .pred 	%p<56>;
	.reg .b32 	%r<43>;
	.reg .b32 	%f<96>;
	.reg .b64 	%rd<47>;

	ld.param.u64 	%rd7, [_Z27convolution_1D_basic_kernelPfS_S_ii_param_0];
	ld.param.u64 	%rd8, [_Z27convolution_1D_basic_kernelPfS_S_ii_param_1];
	ld.param.u64 	%rd6, [_Z27convolution_1D_basic_kernelPfS_S_ii_param_2];
	ld.param.u32 	%r28, [_Z27convolution_1D_basic_kernelPfS_S_ii_param_3];
	ld.param.u32 	%r29, [_Z27convolution_1D_basic_kernelPfS_S_ii_param_4];
	cvta.to.global.u64 	%rd1, %rd8;
	cvta.to.global.u64 	%rd2, %rd7;
	mov.u32 	%r30, %ctaid.x;
	mov.u32 	%r31, %ntid.x;
	mov.u32 	%r32, %tid.x;
	mad.lo.s32 	%r1, %r30, %r31, %r32;
	shr.u32 	%r33, %r28, 31;
	add.s32 	%r34, %r28, %r33;
	shr.s32 	%r35, %r34, 1;
	sub.s32 	%r2, %r1, %r35;
	setp.ge.s32 	%p1, %r1, %r29;
	@%p1 bra 	$L__BB0_43;
	setp.lt.s32 	%p2, %r28, 1;
	mov.f32 	%f75, 0f00000000;
	@%p2 bra 	$L__BB0_42;
	and.b32  	%r3, %r28, 7;
	setp.lt.u32 	%p3, %r28, 8;
	mov.f32 	%f75, 0f00000000;
	mov.b32 	%r41, 0;
	@%p3 bra 	$L__BB0_21;
	and.b32  	%r41, %r28, 2147483640;
	mov.f32 	%f75, 0f00000000;
	mov.b32 	%r39, 0;
$L__BB0_4:
	.pragma "nounroll";
	add.s32 	%r6, %r2, %r39;
	setp.lt.s32 	%p4, %r6, 0;
	setp.ge.s32 	%p5, %r6, %r29;
	mul.wide.u32 	%rd9, %r39, 4;
	add.s64 	%rd3, %rd1, %rd9;
	or.pred  	%p6, %p4, %p5;
	@%p6 bra 	$L__BB0_6;
	mul.wide.u32 	%rd10, %r6, 4;
	add.s64 	%rd11, %rd2, %rd10;
	ld.global.f32 	%f42, [%rd11];
	ld.global.f32 	%f43, [%rd3];
	fma.rn.f32 	%f75, %f42, %f43, %f75;
$L__BB0_6:
	add.s32 	%r7, %r6, 1;
	setp.lt.s32 	%p7, %r7, 0;
	setp.ge.s32 	%p8, %r7, %r29;
	or.pred  	%p9, %p7, %p8;
	@%p9 bra 	$L__BB0_8;
	mul.wide.u32 	%rd12, %r7, 4;
	add.s64 	%rd13, %rd2, %rd12;
	ld.global.f32 	%f44, [%rd13];
	ld.global.f32 	%f45, [%rd3+4];
	fma.rn.f32 	%f75, %f44, %f45, %f75;
$L__BB0_8:
	add.s32 	%r8, %r6, 2;
	setp.lt.s32 	%p10, %r8, 0;
	setp.ge.s32 	%p11, %r8, %r29;
	or.pred  	%p12, %p10, %p11;
	@%p12 bra 	$L__BB0_10;
	mul.wide.u32 	%rd14, %r8, 4;
	add.s64 	%rd15, %rd2, %rd14;
	ld.global.f32 	%f46, [%rd15];
	ld.global.f32 	%f47, [%rd3+8];
	fma.rn.f32 	%f75, %f46, %f47, %f75;
$L__BB0_10:
	add.s32 	%r9, %r6, 3;
	setp.lt.s32 	%p13, %r9, 0;
	setp.ge.s32 	%p14, %r9, %r29;
	or.pred  	%p15, %p13, %p14;
	@%p15 bra 	$L__BB0_12;
	mul.wide.u32 	%rd16, %r9, 4;
	add.s64 	%rd17, %rd2, %rd16;
	ld.global.f32 	%f48, [%rd17];
	ld.global.f32 	%f49, [%rd3+12];
	fma.rn.f32 	%f75, %f48, %f49, %f75;
$L__BB0_12:
	add.s32 	%r10, %r6, 4;
	setp.lt.s32 	%p16, %r10, 0;
	setp.ge.s32 	%p17, %r10, %r29;
	or.pred  	%p18, %p16, %p17;
	@%p18 bra 	$L__BB0_14;
	mul.wide.u32 	%rd18, %r10, 4;
	add.s64 	%rd19, %rd2, %rd18;
	ld.global.f32 	%f50, [%rd19];
	ld.global.f32 	%f51, [%rd3+16];
	fma.rn.f32 	%f75, %f50, %f51, %f75;
$L__BB0_14:
	add.s32 	%r11, %r6, 5;
	setp.lt.s32 	%p19, %r11, 0;
	setp.ge.s32 	%p20, %r11, %r29;
	or.pred  	%p21, %p19, %p20;
	@%p21 bra 	$L__BB0_16;
	mul.wide.u32 	%rd20, %r11, 4;
	add.s64 	%rd21, %rd2, %rd20;
	ld.global.f32 	%f52, [%rd21];
	ld.global.f32 	%f53, [%rd3+20];
	fma.rn.f32 	%f75, %f52, %f53, %f75;
$L__BB0_16:
	add.s32 	%r12, %r6, 6;
	setp.lt.s32 	%p22, %r12, 0;
	setp.ge.s32 	%p23, %r12, %r29;
	or.pred  	%p24, %p22, %p23;
	@%p24 bra 	$L__BB0_18;
	mul.wide.u32 	%rd22, %r12, 4;
	add.s64 	%rd23, %rd2, %rd22;
	ld.global.f32 	%f54, [%rd23];
	ld.global.f32 	%f55, [%rd3+24];
	fma.rn.f32 	%f75, %f54, %f55, %f75;
$L__BB0_18:
	add.s32 	%r13, %r6, 7;
	setp.lt.s32 	%p25, %r13, 0;
	setp.ge.s32 	%p26, %r13, %r29;
	or.pred  	%p27, %p25, %p26;
	@%p27 bra 	$L__BB0_20;
	mul.wide.u32 	%rd24, %r13, 4;
	add.s64 	%rd25, %rd2, %rd24;
	ld.global.f32 	%f56, [%rd25];
	ld.global.f32 	%f57, [%rd3+28];
	fma.rn.f32 	%f75, %f56, %f57, %f75;
$L__BB0_20:
	add.s32 	%r39, %r39, 8;
	setp.ne.s32 	%p28, %r39, %r41;
	@%p28 bra 	$L__BB0_4;
$L__BB0_21:
	setp.eq.s32 	%p29, %r3, 0;
	@%p29 bra 	$L__BB0_42;
	and.b32  	%r16, %r28, 3;
	setp.lt.u32 	%p30, %r3, 4;
	@%p30 bra 	$L__BB0_32;
	add.s32 	%r17, %r2, %r41;
	setp.lt.s32 	%p31, %r17, 0;
	setp.ge.s32 	%p32, %r17, %r29;
	mul.wide.u32 	%rd26, %r41, 4;
	add.s64 	%rd4, %rd1, %rd26;
	or.pred  	%p33, %p31, %p32;
	@%p33 bra 	$L__BB0_25;
	mul.wide.u32 	%rd27, %r17, 4;
	add.s64 	%rd28, %rd2, %rd27;
	ld.global.f32 	%f59, [%rd28];
	ld.global.f32 	%f60, [%rd4];
	fma.rn.f32 	%f75, %f59, %f60, %f75;
$L__BB0_25:
	add.s32 	%r18, %r17, 1;
	setp.lt.s32 	%p34, %r18, 0;
	setp.ge.s32 	%p35, %r18, %r29;
	or.pred  	%p36, %p34, %p35;
	@%p36 bra 	$L__BB0_27;
	mul.wide.u32 	%rd29, %r18, 4;
	add.s64 	%rd30, %rd2, %rd29;
	ld.global.f32 	%f61, [%rd30];
	ld.global.f32 	%f62, [%rd4+4];
	fma.rn.f32 	%f75, %f61, %f62, %f75;
$L__BB0_27:
	add.s32 	%r19, %r17, 2;
	setp.lt.s32 	%p37, %r19, 0;
	setp.ge.s32 	%p38, %r19, %r29;
	or.pred  	%p39, %p37, %p38;
	@%p39 bra 	$L__BB0_29;
	mul.wide.u32 	%rd31, %r19, 4;
	add.s64 	%rd32, %rd2, %rd31;
	ld.global.f32 	%f63, [%rd32];
	ld.global.f32 	%f64, [%rd4+8];
	fma.rn.f32 	%f75, %f63, %f64, %f75;
$L__BB0_29:
	add.s32 	%r20, %r17, 3;
	setp.lt.s32 	%p40, %r20, 0;
	setp.ge.s32 	%p41, %r20, %r29;
	or.pred  	%p42, %p40, %p41;
	@%p42 bra 	$L__BB0_31;
	mul.wide.u32 	%rd33, %r20, 4;
	add.s64 	%rd34, %rd2, %rd33;
	ld.global.f32 	%f65, [%rd34];
	ld.global.f32 	%f66, [%rd4+12];
	fma.rn.f32 	%f75, %f65, %f66, %f75;
$L__BB0_31:
	add.s32 	%r41, %r41, 4;
$L__BB0_32:
	setp.eq.s32 	%p43, %r16, 0;
	@%p43 bra 	$L__BB0_42;
	setp.eq.s32 	%p44, %r16, 1;
	@%p44 bra 	$L__BB0_39;
	add.s32 	%r23, %r2, %r41;
	setp.lt.s32 	%p45, %r23, 0;
	setp.ge.s32 	%p46, %r23, %r29;
	mul.wide.u32 	%rd35, %r41, 4;
	add.s64 	%rd5, %rd1, %rd35;
	or.pred  	%p47, %p45, %p46;
	@%p47 bra 	$L__BB0_36;
	mul.wide.u32 	%rd36, %r23, 4;
	add.s64 	%rd37, %rd2, %rd36;
	ld.global.f32 	%f68, [%rd37];
	ld.global.f32 	%f69, [%rd5];
	fma.rn.f32 	%f75, %f68, %f69, %f75;
$L__BB0_36:
	add.s32 	%r24, %r23, 1;
	setp.lt.s32 	%p48, %r24, 0;
	setp.ge.s32 	%p49, %r24, %r29;
	or.pred  	%p50, %p48, %p49;
	@%p50 bra 	$L__BB0_38;
	mul.wide.u32 	%rd38, %r24, 4;
	add.s64 	%rd39, %rd2, %rd38;
	ld.global.f32 	%f70, [%rd39];
	ld.global.f32 	%f71, [%rd5+4];
	fma.rn.f32 	%f75, %f70, %f71, %f75;
$L__BB0_38:
	add.s32 	%r41, %r41, 2;
$L__BB0_39:
	and.b32  	%r38, %r28, 1;
	setp.eq.b32 	%p51, %r38, 1;
	not.pred 	%p52, %p51;
	@%p52 bra 	$L__BB0_42;
	add.s32 	%r27, %r2, %r41;
	setp.lt.s32 	%p53, %r27, 0;
	setp.ge.s32 	%p54, %r27, %r29;
	or.pred  	%p55, %p53, %p54;
	@%p55 bra 	$L__BB0_42;
	mul.wide.u32 	%rd40, %r27, 4;
	add.s64 	%rd41, %rd2, %rd40;
	ld.global.f32 	%f72, [%rd41];
	mul.wide.u32 	%rd42, %r41, 4;
	add.s64 	%rd43, %rd1, %rd42;
	ld.global.f32 	%f73, [%rd43];
	fma.rn.f32 	%f75, %f72, %f73, %f75;
$L__BB0_42:
	cvta.to.global.u64 	%rd44, %rd6;
	mul.wide.s32 	%rd45, %r1, 4;
	add.s64 	%rd46, %rd44, %rd45;
	st.global.f32 	[%rd46], %f75;
$L__BB0_43:
	ret;

}


// ===== COMPILED SASS (sm_100) =====

	.target	sm_100

	.elftype	@"ET_EXEC"


//--------------------- .note.nv.tkinfo           --------------------------
	.section	.note.nv.tkinfo,"",@"SHT_NOTE"
	.sectionflags	@"SHF_NOTE_NV_TKINFO"
	.tkinfo
        /*0018*/ 	.word	0x00000002
        /*0030*/ 	.string	""
        /*0030*/ 	.string	"ptxas"
        /*0030*/ 	.string	"Cuda compilation tools, release 13.0, V13.0.88"
        /*0030*/ 	.string	"Build cuda_13.0.r13.0/compiler.36424714_0"
        /*0030*/ 	.string	"-arch sm_100 -m 64 "



//--------------------- .note.nv.cuinfo           --------------------------
	.section	.note.nv.cuinfo,"",@"SHT_NOTE"
	.sectionflags	@"SHF_NOTE_NV_CUINFO"
        /*0018*/ 	.short	0x0002
        /*001a*/ 	.short	0x0064
        /*001c*/ 	.short	0x0082
	.zero		2


//--------------------- .nv.info                  --------------------------
	.section	.nv.info,"",@"SHT_CUDA_INFO"
	.align	4


	//----- nvinfo : EIATTR_REGCOUNT
	.align		4
        /*0000*/ 	.byte	0x04, 0x2f
        /*0002*/ 	.short	(.L_1 - .L_0)
	.align		4
.L_0:
        /*0004*/ 	.word	index@(_Z27convolution_1D_basic_kernelPfS_S_ii)
        /*0008*/ 	.word	0x00000020


	//----- nvinfo : EIATTR_FRAME_SIZE
	.align		4
.L_1:
        /*000c*/ 	.byte	0x04, 0x11
        /*000e*/ 	.short	(.L_3 - .L_2)
	.align		4
.L_2:
        /*0010*/ 	.word	index@(_Z27convolution_1D_basic_kernelPfS_S_ii)
        /*0014*/ 	.word	0x00000000


	//----- nvinfo : EIATTR_MIN_STACK_SIZE
	.align		4
.L_3:
        /*0018*/ 	.byte	0x04, 0x12
        /*001a*/ 	.short	(.L_5 - .L_4)
	.align		4
.L_4:
        /*001c*/ 	.word	index@(_Z27convolution_1D_basic_kernelPfS_S_ii)
        /*0020*/ 	.word	0x00000000
.L_5:


//--------------------- .nv.compat                --------------------------
	.section	.nv.compat,"",@"SHT_CUDA_COMPAT_INFO"
	.align	4
        /*0000*/ 	.byte	0x02, 0x09, 0x00, 0x00, 0x02, 0x02, 0x01, 0x00, 0x02, 0x05, 0x05, 0x00, 0x03, 0x07, 0x01, 0x01
        /*0010*/ 	.byte	0x02, 0x03, 0x00, 0x00, 0x02, 0x06, 0x01, 0x00, 0x04, 0x0b, 0x08, 0x00, 0x09, 0x00, 0x00, 0x00
        /*0020*/ 	.byte	0x00, 0x00, 0x00, 0x00


//--------------------- .nv.info._Z27convolution_1D_basic_kernelPfS_S_ii --------------------------
	.section	.nv.info._Z27convolution_1D_basic_kernelPfS_S_ii,"",@"SHT_CUDA_INFO"
	.sectionflags	@""
	.align	4


	//----- nvinfo : EIATTR_CUDA_API_VERSION
	.align		4
        /*0000*/ 	.byte	0x04, 0x37
        /*0002*/ 	.short	(.L_7 - .L_6)
.L_6:
        /*0004*/ 	.word	0x00000082


	//----- nvinfo : EIATTR_KPARAM_INFO
	.align		4
.L_7:
        /*0008*/ 	.byte	0x04, 0x17
        /*000a*/ 	.short	(.L_9 - .L_8)
.L_8:
        /*000c*/ 	.word	0x00000000
        /*0010*/ 	.short	0x0004
        /*0012*/ 	.short	0x001c
        /*0014*/ 	.byte	0x00, 0xf0, 0x11, 0x00


	//----- nvinfo : EIATTR_KPARAM_INFO
	.align		4
.L_9:
        /*0018*/ 	.byte	0x04, 0x17
        /*001a*/ 	.short	(.L_11 - .L_10)
.L_10:
        /*001c*/ 	.word	0x00000000
        /*0020*/ 	.short	0x0003
        /*0022*/ 	.short	0x0018
        /*0024*/ 	.byte	0x00, 0xf0, 0x11, 0x00


	//----- nvinfo : EIATTR_KPARAM_INFO
	.align		4
.L_11:
        /*0028*/ 	.byte	0x04, 0x17
        /*002a*/ 	.short	(.L_13 - .L_12)
.L_12:
        /*002c*/ 	.word	0x00000000
        /*0030*/ 	.short	0x0002
        /*0032*/ 	.short	0x0010
        /*0034*/ 	.byte	0x00, 0xf5, 0x21, 0x00


	//----- nvinfo : EIATTR_KPARAM_INFO
	.align		4
.L_13:
        /*0038*/ 	.byte	0x04, 0x17
        /*003a*/ 	.short	(.L_15 - .L_14)
.L_14:
        /*003c*/ 	.word	0x00000000
        /*0040*/ 	.short	0x0001
        /*0042*/ 	.short	0x0008
        /*0044*/ 	.byte	0x00, 0xf5, 0x21, 0x00


	//----- nvinfo : EIATTR_KPARAM_INFO
	.align		4
.L_15:
        /*0048*/ 	.byte	0x04, 0x17
        /*004a*/ 	.short	(.L_17 - .L_16)
.L_16:
        /*004c*/ 	.word	0x00000000
        /*0050*/ 	.short	0x0000
        /*0052*/ 	.short	0x0000
        /*0054*/ 	.byte	0x00, 0xf5, 0x21, 0x00


	//----- nvinfo : EIATTR_SPARSE_MMA_MASK
	.align		4
.L_17:
        /*0058*/ 	.byte	0x03, 0x50
        /*005a*/ 	.short	0x0000


	//----- nvinfo : EIATTR_MAXREG_COUNT
	.align		4
        /*005c*/ 	.byte	0x03, 0x1b
        /*005e*/ 	.short	0x00ff


	//----- nvinfo : EIATTR_MERCURY_ISA_VERSION
	.align		4
        /*0060*/ 	.byte	0x03, 0x5f
        /*0062*/ 	.short	0x0101


	//----- nvinfo : EIATTR_VRC_CTA_INIT_COUNT
	.align		4
        /*0064*/ 	.byte	0x02, 0x4a
	.zero		1
	.zero		1


	//----- nvinfo : EIATTR_EXIT_INSTR_OFFSETS
	.align		4
        /*0068*/ 	.byte	0x04, 0x1c
        /*006a*/ 	.short	(.L_19 - .L_18)


	//   ....[0]....
.L_18:
        /*006c*/ 	.word	0x00000070


	//   ....[1]....
        /*0070*/ 	.word	0x00000b20


	//----- nvinfo : EIATTR_CRS_STACK_SIZE
	.align		4
.L_19:
        /*0074*/ 	.byte	0x04, 0x1e
        /*0076*/ 	.short	(.L_21 - .L_20)
.L_20:
        /*0078*/ 	.word	0x00000000


	//----- nvinfo : EIATTR_CBANK_PARAM_SIZE
	.align		4
.L_21:
        /*007c*/ 	.byte	0x03, 0x19
        /*007e*/ 	.short	0x0020


	//----- nvinfo : EIATTR_PARAM_CBANK
	.align		4
        /*0080*/ 	.byte	0x04, 0x0a
        /*0082*/ 	.short	(.L_23 - .L_22)
	.align		4
.L_22:
        /*0084*/ 	.word	index@(.nv.constant0._Z27convolution_1D_basic_kernelPfS_S_ii)
        /*0088*/ 	.short	0x0380
        /*008a*/ 	.short	0x0020


	//----- nvinfo : EIATTR_SW_WAR
	.align		4
.L_23:
        /*008c*/ 	.byte	0x04, 0x36
        /*008e*/ 	.short	(.L_25 - .L_24)
.L_24:
        /*0090*/ 	.word	0x00000008
.L_25:


//--------------------- .nv.callgraph             --------------------------
	.section	.nv.callgraph,"",@"SHT_CUDA_CALLGRAPH"
	.align	4
	.sectionentsize	8
	.align		4
        /*0000*/ 	.word	0x00000000
	.align		4
        /*0004*/ 	.word	0xffffffff
	.align		4
        /*0008*/ 	.word	0x00000000
	.align		4
        /*000c*/ 	.word	0xfffffffe
	.align		4
        /*0010*/ 	.word	0x00000000
	.align		4
        /*0014*/ 	.word	0xfffffffd
	.align		4
        /*0018*/ 	.word	0x00000000
	.align		4
        /*001c*/ 	.word	0xfffffffc


//--------------------- .text._Z27convolution_1D_basic_kernelPfS_S_ii --------------------------
	.section	.text._Z27convolution_1D_basic_kernelPfS_S_ii,"ax",@progbits
	.align	128
        .global         _Z27convolution_1D_basic_kernelPfS_S_ii
        .type           _Z27convolution_1D_basic_kernelPfS_S_ii,@function
        .size           _Z27convolution_1D_basic_kernelPfS_S_ii,(.L_x_7 - _Z27convolution_1D_basic_kernelPfS_S_ii)
        .other          _Z27convolution_1D_basic_kernelPfS_S_ii,@"STO_CUDA_ENTRY STV_DEFAULT"
_Z27convolution_1D_basic_kernelPfS_S_ii:
.text._Z27convolution_1D_basic_kernelPfS_S_ii:
[----:B------:R-:W-:Y:S01]  /*0000*/  LDC R1, c[0x0][0x37c] ;  /* 0x0000df00ff017b82 */ /* 0x000fe20000000800 */
[----:B------:R-:W0:Y:S07]  /*0010*/  S2R R3, SR_TID.X ;  /* 0x0000000000037919 */ /* 0x000e2e0000002100 */
[----:B------:R-:W0:Y:S01]  /*0020*/  S2UR UR4, SR_CTAID.X ;  /* 0x00000000000479c3 */ /* 0x000e220000002500 */
[----:B------:R-:W1:Y:S07]  /*0030*/  LDCU.64 UR10, c[0x0][0x398] ;  /* 0x00007300ff0a77ac */ /* 0x000e6e0008000a00 */
[----:B------:R-:W0:Y:S02]  /*0040*/  LDC R2, c[0x0][0x360] ;  /* 0x0000d800ff027b82 */ /* 0x000e240000000800 */
[----:B0-----:R-:W-:-:S05]  /*0050*/  IMAD R2, R2, UR4, R3 ;  /* 0x0000000402027c24 */ /* 0x001fca000f8e0203 */
[----:B-1----:R-:W-:-:S13]  /*0060*/  ISETP.GE.AND P0, PT, R2, UR11, PT ;  /* 0x0000000b02007c0c */ /* 0x002fda000bf06270 */
[----:B------:R-:W-:Y:S05]  /*0070*/  @P0 EXIT ;  /* 0x000000000000094d */ /* 0x000fea0003800000 */
[----:B------:R-:W-:Y:S01]  /*0080*/  UISETP.GE.AND UP0, UPT, UR10, 0x1, UPT ;  /* 0x000000010a00788c */ /* 0x000fe2000bf06270 */
[----:B------:R-:W-:Y:S01]  /*0090*/  HFMA2 R0, -RZ, RZ, 0, 0 ;  /* 0x00000000ff007431 */ /* 0x000fe200000001ff */
[----:B------:R-:W0:Y:S07]  /*00a0*/  LDCU.64 UR8, c[0x0][0x358] ;  /* 0x00006b00ff0877ac */ /* 0x000e2e0008000a00 */
[----:B------:R-:W-:Y:S05]  /*00b0*/  BRA.U !UP0, `(.L_x_0) ;  /* 0x00000009088c7547 */ /* 0x000fea000b800000 */
[----:B------:R-:W-:Y:S01]  /*00c0*/  UISETP.GE.U32.AND UP0, UPT, UR10, 0x8, UPT ;  /* 0x000000080a00788c */ /* 0x000fe2000bf06070 */
[----:B------:R-:W-:Y:S01]  /*00d0*/  IMAD.MOV.U32 R0, RZ, RZ, RZ ;  /* 0x000000ffff007224 */ /* 0x000fe200078e00ff */
[----:B------:R-:W-:Y:S01]  /*00e0*/  ULEA.HI UR4, UR10, UR10, URZ, 0x1 ;  /* 0x0000000a0a047291 */ /* 0x000fe2000f8f08ff */
[----:B------:R-:W-:Y:S01]  /*00f0*/  MOV R3, RZ ;  /* 0x000000ff00037202 */ /* 0x000fe20000000f00 */
[----:B------:R-:W-:Y:S02]  /*0100*/  ULOP3.LUT UR5, UR10, 0x7, URZ, 0xc0, !UPT ;  /* 0x000000070a057892 */ /* 0x000fe4000f8ec0ff */
[----:B------:R-:W-:Y:S02]  /*0110*/  USHF.R.S32.HI UR4, URZ, 0x1, UR4 ;  /* 0x00000001ff047899 */ /* 0x000fe40008011404 */
[----:B------:R-:W-:-:S04]  /*0120*/  UISETP.NE.AND UP1, UPT, UR5, URZ, UPT ;  /* 0x000000ff0500728c */ /* 0x000fc8000bf25270 */
[----:B------:R-:W-:Y:S01]  /*0130*/  VIADD R4, R2, -UR4 ;  /* 0x8000000402047c36 */ /* 0x000fe20008000000 */
[----:B------:R-:W-:Y:S06]  /*0140*/  BRA.U !UP0, `(.L_x_1) ;  /* 0x00000005082c7547 */ /* 0x000fec000b800000 */
[----:B------:R-:W1:Y:S01]  /*0150*/  LDC.64 R8, c[0x0][0x388] ;  /* 0x0000e200ff087b82 */ /* 0x000e620000000a00 */
[----:B------:R-:W-:Y:S01]  /*0160*/  ULOP3.LUT UR6, UR10, 0x7ffffff8, URZ, 0xc0, !UPT ;  /* 0x7ffffff80a067892 */ /* 0x000fe2000f8ec0ff */
[----:B------:R-:W-:Y:S01]  /*0170*/  MOV R0, RZ ;  /* 0x000000ff00007202 */ /* 0x000fe20000000f00 */
[----:B------:R-:W-:Y:S01]  /*0180*/  IMAD.MOV.U32 R5, RZ, RZ, RZ ;  /* 0x000000ffff057224 */ /* 0x000fe200078e00ff */
[----:B------:R-:W2:Y:S03]  /*0190*/  LDCU UR4, c[0x0][0x39c] ;  /* 0x00007380ff0477ac */ /* 0x000ea60008000800 */
[----:B------:R-:W-:-:S07]  /*01a0*/  MOV R3, UR6 ;  /* 0x0000000600037c02 */ /* 0x000fce0008000f00 */
.L_x_2:
[----:B------:R-:W-:Y:S01]  /*01b0*/  IMAD.IADD R27, R4, 0x1, R5 ;  /* 0x00000001041b7824 */ /* 0x000fe200078e0205 */
[----:B--2---:R-:W-:Y:S01]  /*01c0*/  UMOV UR11, UR4 ;  /* 0x00000004000b7c82 */ /* 0x004fe20008000000 */
[----:B-1----:R-:W-:-:S03]  /*01d0*/  IMAD.WIDE.U32 R14, R5, 0x4, R8 ;  /* 0x00000004050e7825 */ /* 0x002fc600078e0008 */
[----:B------:R-:W-:-:S04]  /*01e0*/  ISETP.GE.AND P6, PT, R27, UR11, PT ;  /* 0x0000000b1b007c0c */ /* 0x000fc8000bfc6270 */
[----:B------:R-:W-:-:S13]  /*01f0*/  ISETP.LT.OR P6, PT, R27, RZ, P6 ;  /* 0x000000ff1b00720c */ /* 0x000fda00037c1670 */
[----:B------:R-:W1:Y:S01]  /*0200*/  @!P6 LDC.64 R6, c[0x0][0x380] ;  /* 0x0000e000ff06eb82 */ /* 0x000e620000000a00 */
[----:B0-----:R-:W2:Y:S01]  /*0210*/  @!P6 LDG.E R10, desc[UR8][R14.64] ;  /* 0x000000080e0ae981 */ /* 0x001ea2000c1e1900 */
[----:B-1----:R-:W-:-:S05]  /*0220*/  @!P6 IMAD.WIDE.U32 R6, R27, 0x4, R6 ;  /* 0x000000041b06e825 */ /* 0x002fca00078e0006 */
[----:B------:R0:W2:Y:S01]  /*0230*/  @!P6 LDG.E R11, desc[UR8][R6.64] ;  /* 0x00000008060be981 */ /* 0x0000a2000c1e1900 */
[C---:B------:R-:W-:Y:S01]  /*0240*/  VIADD R17, R27.reuse, 0x2 ;  /* 0x000000021b117836 */ /* 0x040fe20000000000 */
[----:B------:R-:W-:-:S04]  /*0250*/  IADD3 R16, PT, PT, R27, 0x1, RZ ;  /* 0x000000011b107810 */ /* 0x000fc80007ffe0ff */
[C---:B------:R-:W-:Y:S02]  /*0260*/  ISETP.GE.AND P5, PT, R16.reuse, UR11, PT ;  /* 0x0000000b10007c0c */ /* 0x040fe4000bfa6270 */
[C---:B------:R-:W-:Y:S02]  /*0270*/  ISETP.GE.AND P4, PT, R17.reuse, UR11, PT ;  /* 0x0000000b11007c0c */ /* 0x040fe4000bf86270 */
[----:B------:R-:W-:Y:S02]  /*0280*/  ISETP.LT.OR P5, PT, R16, RZ, P5 ;  /* 0x000000ff1000720c */ /* 0x000fe40002fa1670 */
[----:B------:R-:W-:Y:S01]  /*0290*/  ISETP.LT.OR P4, PT, R17, RZ, P4 ;  /* 0x000000ff1100720c */ /* 0x000fe20002781670 */
[C---:B0-----:R-:W-:Y:S01]  /*02a0*/  VIADD R6, R27.reuse, 0x4 ;  /* 0x000000041b067836 */ /* 0x041fe20000000000 */
[C---:B------:R-:W-:Y:S02]  /*02b0*/  IADD3 R23, PT, PT, R27.reuse, 0x3, RZ ;  /* 0x000000031b177810 */ /* 0x040fe40007ffe0ff */
[----:B------:R-:W-:-:S02]  /*02c0*/  IADD3 R7, PT, PT, R27, 0x5, RZ ;  /* 0x000000051b077810 */ /* 0x000fc40007ffe0ff */
[C---:B------:R-:W-:Y:S02]  /*02d0*/  ISETP.GE.AND P3, PT, R23.reuse, UR11, PT ;  /* 0x0000000b17007c0c */ /* 0x040fe4000bf66270 */
[C---:B------:R-:W-:Y:S02]  /*02e0*/  ISETP.GE.AND P2, PT, R6.reuse, UR11, PT ;  /* 0x0000000b06007c0c */ /* 0x040fe4000bf46270 */
[----:B------:R-:W-:Y:S01]  /*02f0*/  ISETP.LT.OR P3, PT, R23, RZ, P3 ;  /* 0x000000ff1700720c */ /* 0x000fe20001f61670 */
[----:B------:R-:W0:Y:S01]  /*0300*/  @!P5 LDC.64 R28, c[0x0][0x380] ;  /* 0x0000e000ff1cdb82 */ /* 0x000e220000000a00 */
[----:B------:R-:W-:Y:S01]  /*0310*/  ISETP.GE.AND P1, PT, R7, UR11, PT ;  /* 0x0000000b07007c0c */ /* 0x000fe2000bf26270 */
[----:B------:R-:W-:Y:S01]  /*0320*/  VIADD R25, R27, 0x6 ;  /* 0x000000061b197836 */ /* 0x000fe20000000000 */
[----:B------:R-:W-:Y:S01]  /*0330*/  ISETP.LT.OR P2, PT, R6, RZ, P2 ;  /* 0x000000ff0600720c */ /* 0x000fe20001741670 */
[----:B------:R-:W3:Y:S04]  /*0340*/  @!P5 LDG.E R24, desc[UR8][R14.64+0x4] ;  /* 0x000004080e18d981 */ /* 0x000ee8000c1e1900 */
[----:B------:R-:W1:Y:S01]  /*0350*/  @!P4 LDC.64 R20, c[0x0][0x380] ;  /* 0x0000e000ff14cb82 */ /* 0x000e620000000a00 */
[----:B------:R-:W-:-:S02]  /*0360*/  ISETP.LT.OR P1, PT, R7, RZ, P1 ;  /* 0x000000ff0700720c */ /* 0x000fc40000f21670 */
[----:B------:R-:W-:-:S04]  /*0370*/  ISETP.GE.AND P0, PT, R25, UR11, PT ;  /* 0x0000000b19007c0c */ /* 0x000fc8000bf06270 */
[----:B------:R-:W-:Y:S01]  /*0380*/  ISETP.LT.OR P0, PT, R25, RZ, P0 ;  /* 0x000000ff1900720c */ /* 0x000fe20000701670 */
[----:B------:R-:W4:Y:S01]  /*0390*/  @!P3 LDC.64 R18, c[0x0][0x380] ;  /* 0x0000e000ff12bb82 */ /* 0x000f220000000a00 */
[----:B------:R-:W-:Y:S01]  /*03a0*/  IADD3 R27, PT, PT, R27, 0x7, RZ ;  /* 0x000000071b1b7810 */ /* 0x000fe20007ffe0ff */
[----:B------:R-:W5:Y:S06]  /*03b0*/  @!P2 LDG.E R26, desc[UR8][R14.64+0x10] ;  /* 0x000010080e1aa981 */ /* 0x000f6c000c1e1900 */
[----:B------:R-:W4:Y:S01]  /*03c0*/  @!P2 LDC.64 R12, c[0x0][0x380] ;  /* 0x0000e000ff0cab82 */ /* 0x000f220000000a00 */
[----:B0-----:R-:W-:-:S06]  /*03d0*/  @!P5 IMAD.WIDE.U32 R28, R16, 0x4, R28 ;  /* 0x00000004101cd825 */ /* 0x001fcc00078e001c */
[----:B------:R-:W3:Y:S01]  /*03e0*/  @!P5 LDG.E R29, desc[UR8][R28.64] ;  /* 0x000000081c1dd981 */ /* 0x000ee2000c1e1900 */
[----:B-1----:R-:W-:Y:S02]  /*03f0*/  @!P4 IMAD.WIDE.U32 R20, R17, 0x4, R20 ;  /* 0x000000041114c825 */ /* 0x002fe400078e0014 */
[----:B------:R-:W0:Y:S04]  /*0400*/  @!P0 LDC.64 R16, c[0x0][0x380] ;  /* 0x0000e000ff108b82 */ /* 0x000e280000000a00 */
[----:B------:R-:W5:Y:S01]  /*0410*/  @!P4 LDG.E R21, desc[UR8][R20.64] ;  /* 0x000000081415c981 */ /* 0x000f62000c1e1900 */
[----:B----4-:R-:W-:-:S06]  /*0420*/  @!P3 IMAD.WIDE.U32 R18, R23, 0x4, R18 ;  /* 0x000000041712b825 */ /* 0x010fcc00078e0012 */
[----:B------:R-:W4:Y:S01]  /*0430*/  @!P3 LDG.E R19, desc[UR8][R18.64] ;  /* 0x000000081213b981 */ /* 0x000f22000c1e1900 */
[----:B------:R-:W-:-:S03]  /*0440*/  @!P2 IMAD.WIDE.U32 R12, R6, 0x4, R12 ;  /* 0x00000004060ca825 */ /* 0x000fc600078e000c */
[----:B------:R-:W5:Y:S04]  /*0450*/  @!P4 LDG.E R6, desc[UR8][R14.64+0x8] ;  /* 0x000008080e06c981 */ /* 0x000f68000c1e1900 */
[----:B------:R-:W4:Y:S01]  /*0460*/  @!P2 LDG.E R13, desc[UR8][R12.64] ;  /* 0x000000080c0da981 */ /* 0x000f22000c1e1900 */
[----:B0-----:R-:W-:-:S03]  /*0470*/  @!P0 IMAD.WIDE.U32 R16, R25, 0x4, R16 ;  /* 0x0000000419108825 */ /* 0x001fc600078e0010 */
[----:B------:R-:W4:Y:S04]  /*0480*/  @!P0 LDG.E R18, desc[UR8][R14.64+0x18] ;  /* 0x000018080e128981 */ /* 0x000f28000c1e1900 */
[----:B------:R-:W4:Y:S04]  /*0490*/  @!P1 LDG.E R25, desc[UR8][R14.64+0x14] ;  /* 0x000014080e199981 */ /* 0x000f28000c1e1900 */
[----:B------:R-:W4:Y:S01]  /*04a0*/  @!P0 LDG.E R17, desc[UR8][R16.64] ;  /* 0x0000000810118981 */ /* 0x000f22000c1e1900 */
[----:B--2---:R-:W-:Y:S02]  /*04b0*/  @!P6 FFMA R0, R11, R10, R0 ;  /* 0x0000000a0b00e223 */ /* 0x004fe40000000000 */
[----:B------:R-:W0:Y:S01]  /*04c0*/  @!P1 LDC.64 R10, c[0x0][0x380] ;  /* 0x0000e000ff0a9b82 */ /* 0x000e220000000a00 */
[----:B------:R-:W-:-:S04]  /*04d0*/  ISETP.GE.AND P6, PT, R27, UR11, PT ;  /* 0x0000000b1b007c0c */ /* 0x000fc8000bfc6270 */
[----:B------:R-:W-:-:S13]  /*04e0*/  ISETP.LT.OR P6, PT, R27, RZ, P6 ;  /* 0x000000ff1b00720c */ /* 0x000fda00037c1670 */
[----:B------:R-:W1:Y:S01]  /*04f0*/  @!P6 LDC.64 R22, c[0x0][0x380] ;  /* 0x0000e000ff16eb82 */ /* 0x000e620000000a00 */
[----:B------:R-:W2:Y:S01]  /*0500*/  @!P6 LDG.E R20, desc[UR8][R14.64+0x1c] ;  /* 0x00001c080e14e981 */ /* 0x000ea2000c1e1900 */
[----:B0-----:R-:W-:-:S03]  /*0510*/  @!P1 IMAD.WIDE.U32 R10, R7, 0x4, R10 ;  /* 0x00000004070a9825 */ /* 0x001fc600078e000a */
[----:B------:R-:W4:Y:S04]  /*0520*/  @!P3 LDG.E R7, desc[UR8][R14.64+0xc] ;  /* 0x00000c080e07b981 */ /* 0x000f28000c1e1900 */
[----:B------:R-:W2:Y:S01]  /*0530*/  @!P1 LDG.E R11, desc[UR8][R10.64] ;  /* 0x000000080a0b9981 */ /* 0x000ea2000c1e1900 */
[----:B-1----:R-:W-:-:S06]  /*0540*/  @!P6 IMAD.WIDE.U32 R22, R27, 0x4, R22 ;  /* 0x000000041b16e825 */ /* 0x002fcc00078e0016 */
[----:B------:R-:W2:Y:S01]  /*0550*/  @!P6 LDG.E R23, desc[UR8][R22.64] ;  /* 0x000000081617e981 */ /* 0x000ea2000c1e1900 */
[----:B---3--:R-:W-:Y:S01]  /*0560*/  @!P5 FFMA R0, R29, R24, R0 ;  /* 0x000000181d00d223 */ /* 0x008fe20000000000 */
[----:B------:R-:W-:-:S03]  /*0570*/  IADD3 R5, PT, PT, R5, 0x8, RZ ;  /* 0x0000000805057810 */ /* 0x000fc60007ffe0ff */
[----:B-----5:R-:W-:-:S04]  /*0580*/  @!P4 FFMA R0, R21, R6, R0 ;  /* 0x000000061500c223 */ /* 0x020fc80000000000 */
[----:B----4-:R-:W-:-:S04]  /*0590*/  @!P3 FFMA R0, R19, R7, R0 ;  /* 0x000000071300b223 */ /* 0x010fc80000000000 */
[----:B------:R-:W-:-:S04]  /*05a0*/  @!P2 FFMA R0, R13, R26, R0 ;  /* 0x0000001a0d00a223 */ /* 0x000fc80000000000 */
[----:B--2---:R-:W-:Y:S01]  /*05b0*/  @!P1 FFMA R0, R11, R25, R0 ;  /* 0x000000190b009223 */ /* 0x004fe20000000000 */
[----:B------:R-:W-:-:S03]  /*05c0*/  ISETP.NE.AND P1, PT, R5, R3, PT ;  /* 0x000000030500720c */ /* 0x000fc60003f25270 */
[----:B------:R-:W-:-:S04]  /*05d0*/  @!P0 FFMA R0, R17, R18, R0 ;  /* 0x0000001211008223 */ /* 0x000fc80000000000 */
[----:B------:R-:W-:-:S06]  /*05e0*/  @!P6 FFMA R0, R23, R20, R0 ;  /* 0x000000141700e223 */ /* 0x000fcc0000000000 */
[----:B------:R-:W-:Y:S05]  /*05f0*/  @P1 BRA `(.L_x_2) ;  /* 0xfffffff800ec1947 */ /* 0x000fea000383ffff */
.L_x_1:
[----:B------:R-:W-:Y:S05]  /*0600*/  BRA.U !UP1, `(.L_x_0) ;  /* 0x0000000509387547 */ /* 0x000fea000b800000 */
[----:B------:R-:W1:Y:S01]  /*0610*/  LDCU UR4, c[0x0][0x398] ;  /* 0x00007300ff0477ac */ /* 0x000e620008000800 */
[----:B------:R-:W-:Y:S02]  /*0620*/  UISETP.GE.U32.AND UP0, UPT, UR5, 0x4, UPT ;  /* 0x000000040500788c */ /* 0x000fe4000bf06070 */
[----:B-1----:R-:W-:-:S04]  /*0630*/  ULOP3.LUT UR6, UR4, 0x3, URZ, 0xc0, !UPT ;  /* 0x0000000304067892 */ /* 0x002fc8000f8ec0ff */
[----:B------:R-:W-:-:S03]  /*0640*/  UISETP.NE.AND UP1, UPT, UR6, URZ, UPT ;  /* 0x000000ff0600728c */ /* 0x000fc6000bf25270 */
[----:B------:R-:W-:Y:S08]  /*0650*/  BRA.U !UP0, `(.L_x_3) ;  /* 0x00000001088c7547 */ /* 0x000ff0000b800000 */
[----:B------:R-:W-:Y:S01]  /*0660*/  IMAD.IADD R17, R4, 0x1, R3 ;  /* 0x0000000104117824 */ /* 0x000fe200078e0203 */
[----:B------:R-:W1:Y:S03]  /*0670*/  LDC.64 R8, c[0x0][0x388] ;  /* 0x0000e200ff087b82 */ /* 0x000e660000000a00 */
[C---:B------:R-:W-:Y:S01]  /*0680*/  VIADD R5, R17.reuse, 0x3 ;  /* 0x0000000311057836 */ /* 0x040fe20000000000 */
[C---:B------:R-:W-:Y:S02]  /*0690*/  ISETP.GE.AND P0, PT, R17.reuse, UR11, PT ;  /* 0x0000000b11007c0c */ /* 0x040fe4000bf06270 */
[C---:B------:R-:W-:Y:S02]  /*06a0*/  IADD3 R19, PT, PT, R17.reuse, 0x1, RZ ;  /* 0x0000000111137810 */ /* 0x040fe40007ffe0ff */
[C---:B------:R-:W-:Y:S02]  /*06b0*/  IADD3 R21, PT, PT, R17.reuse, 0x2, RZ ;  /* 0x0000000211157810 */ /* 0x040fe40007ffe0ff */
[----:B------:R-:W-:-:S02]  /*06c0*/  ISETP.LT.OR P0, PT, R17, RZ, P0 ;  /* 0x000000ff1100720c */ /* 0x000fc40000701670 */
[----:B------:R-:W-:Y:S02]  /*06d0*/  ISETP.GE.AND P1, PT, R19, UR11, PT ;  /* 0x0000000b13007c0c */ /* 0x000fe4000bf26270 */
[----:B------:R-:W-:Y:S02]  /*06e0*/  ISETP.GE.AND P2, PT, R21, UR11, PT ;  /* 0x0000000b15007c0c */ /* 0x000fe4000bf46270 */
[----:B------:R-:W-:Y:S02]  /*06f0*/  ISETP.LT.OR P1, PT, R19, RZ, P1 ;  /* 0x000000ff1300720c */ /* 0x000fe40000f21670 */
[----:B------:R-:W-:Y:S02]  /*0700*/  ISETP.LT.OR P2, PT, R21, RZ, P2 ;  /* 0x000000ff1500720c */ /* 0x000fe40001741670 */
[----:B------:R-:W-:-:S03]  /*0710*/  ISETP.GE.AND P3, PT, R5, UR11, PT ;  /* 0x0000000b05007c0c */ /* 0x000fc6000bf66270 */
[----:B------:R-:W2:Y:S01]  /*0720*/  @!P0 LDC.64 R14, c[0x0][0x380] ;  /* 0x0000e000ff0e8b82 */ /* 0x000ea20000000a00 */
[----:B------:R-:W-:Y:S01]  /*0730*/  ISETP.LT.OR P3, PT, R5, RZ, P3 ;  /* 0x000000ff0500720c */ /* 0x000fe20001f61670 */
[----:B-1----:R-:W-:-:S05]  /*0740*/  IMAD.WIDE.U32 R8, R3, 0x4, R8 ;  /* 0x0000000403087825 */ /* 0x002fca00078e0008 */
[----:B0-----:R-:W3:Y:S01]  /*0750*/  @!P0 LDG.E R16, desc[UR8][R8.64] ;  /* 0x0000000808108981 */ /* 0x001ee2000c1e1900 */
[----:B------:R-:W0:Y:S06]  /*0760*/  @!P1 LDC.64 R12, c[0x0][0x380] ;  /* 0x0000e000ff0c9b82 */ /* 0x000e2c0000000a00 */
[----:B------:R-:W4:Y:S02]  /*0770*/  @!P3 LDG.E R18, desc[UR8][R8.64+0xc] ;  /* 0x00000c080812b981 */ /* 0x000f24000c1e1900 */
[----:B------:R-:W1:Y:S08]  /*0780*/  @!P2 LDC.64 R10, c[0x0][0x380] ;  /* 0x0000e000ff0aab82 */ /* 0x000e700000000a00 */
[----:B------:R-:W5:Y:S01]  /*0790*/  @!P3 LDC.64 R6, c[0x0][0x380] ;  /* 0x0000e000ff06bb82 */ /* 0x000f620000000a00 */
[----:B--2---:R-:W-:-:S02]  /*07a0*/  @!P0 IMAD.WIDE.U32 R14, R17, 0x4, R14 ;  /* 0x00000004110e8825 */ /* 0x004fc400078e000e */
[----:B------:R-:W2:Y:S04]  /*07b0*/  @!P1 LDG.E R17, desc[UR8][R8.64+0x4] ;  /* 0x0000040808119981 */ /* 0x000ea8000c1e1900 */
[----:B------:R-:W3:Y:S01]  /*07c0*/  @!P0 LDG.E R15, desc[UR8][R14.64] ;  /* 0x000000080e0f8981 */ /* 0x000ee2000c1e1900 */
[----:B0-----:R-:W-:-:S06]  /*07d0*/  @!P1 IMAD.WIDE.U32 R12, R19, 0x4, R12 ;  /* 0x00000004130c9825 */ /* 0x001fcc00078e000c */
[----:B------:R-:W2:Y:S01]  /*07e0*/  @!P1 LDG.E R13, desc[UR8][R12.64] ;  /* 0x000000080c0d9981 */ /* 0x000ea2000c1e1900 */
[----:B-1----:R-:W-:-:S06]  /*07f0*/  @!P2 IMAD.WIDE.U32 R10, R21, 0x4, R10 ;  /* 0x00000004150aa825 */ /* 0x002fcc00078e000a */
[----:B------:R-:W4:Y:S01]  /*0800*/  @!P2 LDG.E R11, desc[UR8][R10.64] ;  /* 0x000000080a0ba981 */ /* 0x000f22000c1e1900 */
[----:B-----5:R-:W-:-:S03]  /*0810*/  @!P3 IMAD.WIDE.U32 R6, R5, 0x4, R6 ;  /* 0x000000040506b825 */ /* 0x020fc600078e0006 */
[----:B------:R-:W4:Y:S04]  /*0820*/  @!P2 LDG.E R5, desc[UR8][R8.64+0x8] ;  /* 0x000008080805a981 */ /* 0x000f28000c1e1900 */
[----:B------:R-:W5:Y:S01]  /*0830*/  @!P3 LDG.E R7, desc[UR8][R6.64] ;  /* 0x000000080607b981 */ /* 0x000f62000c1e1900 */
[----:B------:R-:W-:Y:S01]  /*0840*/  IADD3 R3, PT, PT, R3, 0x4, RZ ;  /* 0x0000000403037810 */ /* 0x000fe20007ffe0ff */
[----:B---3--:R-:W-:-:S04]  /*0850*/  @!P0 FFMA R0, R15, R16, R0 ;  /* 0x000000100f008223 */ /* 0x008fc80000000000 */
[----:B--2---:R-:W-:-:S04]  /*0860*/  @!P1 FFMA R0, R13, R17, R0 ;  /* 0x000000110d009223 */ /* 0x004fc80000000000 */
[----:B----4-:R-:W-:-:S04]  /*0870*/  @!P2 FFMA R0, R11, R5, R0 ;  /* 0x000000050b00a223 */ /* 0x010fc80000000000 */
[----:B-----5:R-:W-:-:S07]  /*0880*/  @!P3 FFMA R0, R7, R18, R0 ;  /* 0x000000120700b223 */ /* 0x020fce0000000000 */
.L_x_3:
[----:B------:R-:W-:Y:S05]  /*0890*/  BRA.U !UP1, `(.L_x_0) ;  /* 0x0000000109947547 */ /* 0x000fea000b800000 */
[----:B------:R-:W-:Y:S02]  /*08a0*/  UISETP.NE.AND UP0, UPT, UR6, 0x1, UPT ;  /* 0x000000010600788c */ /* 0x000fe4000bf05270 */
[----:B------:R-:W-:-:S04]  /*08b0*/  ULOP3.LUT UR4, UR4, 0x1, URZ, 0xc0, !UPT ;  /* 0x0000000104047892 */ /* 0x000fc8000f8ec0ff */
[----:B------:R-:W-:-:S03]  /*08c0*/  UISETP.NE.U32.AND UP1, UPT, UR4, 0x1, UPT ;  /* 0x000000010400788c */ /* 0x000fc6000bf25070 */
[----:B------:R-:W-:Y:S08]  /*08d0*/  BRA.U !UP0, `(.L_x_4) ;  /* 0x00000001084c7547 */ /* 0x000ff0000b800000 */
[----:B------:R-:W-:Y:S01]  /*08e0*/  IADD3 R5, PT, PT, R4, R3, RZ ;  /* 0x0000000304057210 */ /* 0x000fe20007ffe0ff */
[----:B------:R-:W1:Y:S03]  /*08f0*/  LDC.64 R6, c[0x0][0x388] ;  /* 0x0000e200ff067b82 */ /* 0x000e660000000a00 */
[C---:B------:R-:W-:Y:S01]  /*0900*/  ISETP.GE.AND P0, PT, R5.reuse, UR11, PT ;  /* 0x0000000b05007c0c */ /* 0x040fe2000bf06270 */
[----:B------:R-:W-:-:S03]  /*0910*/  VIADD R15, R5, 0x1 ;  /* 0x00000001050f7836 */ /* 0x000fc60000000000 */
[----:B------:R-:W-:Y:S02]  /*0920*/  ISETP.LT.OR P0, PT, R5, RZ, P0 ;  /* 0x000000ff0500720c */ /* 0x000fe40000701670 */
[----:B------:R-:W-:-:S04]  /*0930*/  ISETP.GE.AND P1, PT, R15, UR11, PT ;  /* 0x0000000b0f007c0c */ /* 0x000fc8000bf26270 */
[----:B------:R-:W-:-:S07]  /*0940*/  ISETP.LT.OR P1, PT, R15, RZ, P1 ;  /* 0x000000ff0f00720c */ /* 0x000fce0000f21670 */
[----:B------:R-:W2:Y:S01]  /*0950*/  @!P0 LDC.64 R8, c[0x0][0x380] ;  /* 0x0000e000ff088b82 */ /* 0x000ea20000000a00 */
[----:B-1----:R-:W-:-:S07]  /*0960*/  IMAD.WIDE.U32 R10, R3, 0x4, R6 ;  /* 0x00000004030a7825 */ /* 0x002fce00078e0006 */
[----:B------:R-:W1:Y:S01]  /*0970*/  @!P1 LDC.64 R12, c[0x0][0x380] ;  /* 0x0000e000ff0c9b82 */ /* 0x000e620000000a00 */
[----:B--2---:R-:W-:Y:S02]  /*0980*/  @!P0 IMAD.WIDE.U32 R6, R5, 0x4, R8 ;  /* 0x0000000405068825 */ /* 0x004fe400078e0008 */
[----:B0-----:R-:W2:Y:S04]  /*0990*/  @!P0 LDG.E R5, desc[UR8][R10.64] ;  /* 0x000000080a058981 */ /* 0x001ea8000c1e1900 */
[----:B------:R-:W2:Y:S01]  /*09a0*/  @!P0 LDG.E R7, desc[UR8][R6.64] ;  /* 0x0000000806078981 */ /* 0x000ea2000c1e1900 */
[----:B-1----:R-:W-:-:S03]  /*09b0*/  @!P1 IMAD.WIDE.U32 R8, R15, 0x4, R12 ;  /* 0x000000040f089825 */ /* 0x002fc600078e000c */
[----:B------:R-:W3:Y:S04]  /*09c0*/  @!P1 LDG.E R12, desc[UR8][R10.64+0x4] ;  /* 0x000004080a0c9981 */ /* 0x000ee8000c1e1900 */
[----:B------:R-:W3:Y:S01]  /*09d0*/  @!P1 LDG.E R9, desc[UR8][R8.64] ;  /* 0x0000000808099981 */ /* 0x000ee2000c1e1900 */
[----:B------:R-:W-:Y:S01]  /*09e0*/  IADD3 R3, PT, PT, R3, 0x2, RZ ;  /* 0x0000000203037810 */ /* 0x000fe20007ffe0ff */
[----:B--2---:R-:W-:-:S04]  /*09f0*/  @!P0 FFMA R0, R7, R5, R0 ;  /* 0x0000000507008223 */ /* 0x004fc80000000000 */
[----:B---3--:R-:W-:-:S07]  /*0a00*/  @!P1 FFMA R0, R9, R12, R0 ;  /* 0x0000000c09009223 */ /* 0x008fce0000000000 */
.L_x_4:
[----:B------:R-:W-:Y:S05]  /*0a10*/  BRA.U UP1, `(.L_x_0) ;  /* 0x0000000101347547 */ /* 0x000fea000b800000 */
[----:B------:R-:W-:Y:S01]  /*0a20*/  IADD3 R9, PT, PT, R4, R3, RZ ;  /* 0x0000000304097210 */ /* 0x000fe20007ffe0ff */
[----:B------:R-:W-:Y:S03]  /*0a30*/  BSSY.RECONVERGENT B0, `(.L_x_0) ;  /* 0x000000b000007945 */ /* 0x000fe60003800200 */
[----:B------:R-:W-:-:S04]  /*0a40*/  ISETP.GE.AND P0, PT, R9, UR11, PT ;  /* 0x0000000b09007c0c */ /* 0x000fc8000bf06270 */
[----:B------:R-:W-:-:S13]  /*0a50*/  ISETP.LT.OR P0, PT, R9, RZ, P0 ;  /* 0x000000ff0900720c */ /* 0x000fda0000701670 */
[----:B------:R-:W-:Y:S05]  /*0a60*/  @P0 BRA `(.L_x_5) ;  /* 0x00000000001c0947 */ /* 0x000fea0003800000 */
[----:B------:R-:W1:Y:S08]  /*0a70*/  LDC.64 R4, c[0x0][0x380] ;  /* 0x0000e000ff047b82 */ /* 0x000e700000000a00 */
[----:B------:R-:W2:Y:S01]  /*0a80*/  LDC.64 R6, c[0x0][0x388] ;  /* 0x0000e200ff067b82 */ /* 0x000ea20000000a00 */
[----:B-1----:R-:W-:-:S06]  /*0a90*/  IMAD.WIDE.U32 R4, R9, 0x4, R4 ;  /* 0x0000000409047825 */ /* 0x002fcc00078e0004 */
[----:B0-----:R-:W3:Y:S01]  /*0aa0*/  LDG.E R5, desc[UR8][R4.64] ;  /* 0x0000000804057981 */ /* 0x001ee2000c1e1900 */
[----:B--2---:R-:W-:-:S06]  /*0ab0*/  IMAD.WIDE.U32 R6, R3, 0x4, R6 ;  /* 0x0000000403067825 */ /* 0x004fcc00078e0006 */
[----:B------:R-:W3:Y:S02]  /*0ac0*/  LDG.E R6, desc[UR8][R6.64] ;  /* 0x0000000806067981 */ /* 0x000ee4000c1e1900 */
[----:B---3--:R-:W-:-:S07]  /*0ad0*/  FFMA R0, R5, R6, R0 ;  /* 0x0000000605007223 */ /* 0x008fce0000000000 */
.L_x_5:
[----:B0-----:R-:W-:Y:S05]  /*0ae0*/  BSYNC.RECONVERGENT B0 ;  /* 0x0000000000007941 */ /* 0x001fea0003800200 */
.L_x_0:
[----:B------:R-:W1:Y:S02]  /*0af0*/  LDC.64 R4, c[0x0][0x390] ;  /* 0x0000e400ff047b82 */ /* 0x000e640000000a00 */
[----:B-1----:R-:W-:-:S05]  /*0b00*/  IMAD.WIDE R2, R2, 0x4, R4 ;  /* 0x0000000402027825 */ /* 0x002fca00078e0204 */
[----:B0-----:R-:W-:Y:S01]  /*0b10*/  STG.E desc[UR8][R2.64], R0 ;  /* 0x0000000002007986 */ /* 0x001fe2000c101908 */
[----:B------:R-:W-:Y:S05]  /*0b20*/  EXIT ;  /* 0x000000000000794d */ /* 0x000fea0003800000 */
.L_x_6:
[----:B------:R-:W-:-:S00]  /*0b30*/  BRA `(.L_x_6) ;  /* 0xfffffffc00fc7947 */ /* 0x000fc0000383ffff */
[----:B------:R-:W-:-:S00]  /*0b40*/  NOP ;  /* 0x0000000000007918 */ /* 0x000fc00000000000 */
        /* <DEDUP_REMOVED lines=11> */
.L_x_7:


//--------------------- .nv.shared.reserved.0     --------------------------
	.section	.nv.shared.reserved.0,"aw",@nobits
	.weak		__nv_reservedSMEM_offset_0_alias
	.size		__nv_reservedSMEM_offset_0_alias, 0, 64
	.other		__nv_reservedSMEM_offset_0_alias,@"STO_CUDA_RESERVED_SHARED STV_DEFAULT"
__nv_reservedSMEM_offset_0_alias:
	.zero		0
	.zero		64


//--------------------- .nv.constant0._Z27convolution_1D_basic_kernelPfS_S_ii --------------------------
	.section	.nv.constant0._Z27convolution_1D_basic_kernelPfS_S_ii,"a",@progbits
	.sectionflags	@""
	.align	4
.nv.constant0._Z27convolution_1D_basic_kernelPfS_S_ii:
	.zero		928


//--------------------- SYMBOLS --------------------------

	.type		.nv.reservedSmem.offset0,@object
	.size		.nv.reservedSmem.offset0,0x4
